	.headerflags	@"EF_CUDA_TEXMODE_UNIFIED EF_CUDA_64BIT_ADDRESS EF_CUDA_ACCELERATORS EF_CUDA_SM90 EF_CUDA_VIRTUAL_SM(EF_CUDA_SM90)"
	.elftype	@"ET_EXEC"


//--------------------- .nv.info                  --------------------------
	.section	.nv.info,"",@"SHT_CUDA_INFO"
	.align	4


	//----- nvinfo : EIATTR_REGCOUNT
	.align		4
        /*0000*/ 	.byte	0x04, 0x2f
        /*0002*/ 	.short	(.L_3 - .L_2)
	.align		4
.L_2:
        /*0004*/ 	.word	index@(triton_poi_fused__native_batch_norm_legit_no_training_add_relu_13)
        /*0008*/ 	.word	0x00000020


	//----- nvinfo : EIATTR_MIN_STACK_SIZE
	.align		4
.L_3:
        /*000c*/ 	.byte	0x04, 0x12
        /*000e*/ 	.short	(.L_5 - .L_4)
	.align		4
.L_4:
        /*0010*/ 	.word	index@(triton_poi_fused__native_batch_norm_legit_no_training_add_relu_13)
        /*0014*/ 	.word	0x00000000


	//----- nvinfo : EIATTR_FRAME_SIZE
	.align		4
.L_5:
        /*0018*/ 	.byte	0x04, 0x11
        /*001a*/ 	.short	(.L_7 - .L_6)
	.align		4
.L_6:
        /*001c*/ 	.word	index@(triton_poi_fused__native_batch_norm_legit_no_training_add_relu_13)
        /*0020*/ 	.word	0x00000000


	//----- nvinfo : EIATTR_MIN_STACK_SIZE
	.align		4
.L_7:
        /*0024*/ 	.byte	0x04, 0x12
        /*0026*/ 	.short	(.L_9 - .L_8)
	.align		4
.L_8:
        /*0028*/ 	.word	index@(triton_poi_fused__native_batch_norm_legit_no_training_add_relu_13)
        /*002c*/ 	.word	0x00000000
.L_9:


//--------------------- .nv.info.triton_poi_fused__native_batch_norm_legit_no_training_add_relu_13 --------------------------
	.section	.nv.info.triton_poi_fused__native_batch_norm_legit_no_training_add_relu_13,"",@"SHT_CUDA_INFO"
	.sectionflags	@""
	.align	4


	//----- nvinfo : EIATTR_CUDA_API_VERSION
	.align		4
        /*0000*/ 	.byte	0x04, 0x37
        /*0002*/ 	.short	(.L_11 - .L_10)
.L_10:
        /*0004*/ 	.word	0x0000007c


	//----- nvinfo : EIATTR_KPARAM_INFO
	.align		4
.L_11:
        /*0008*/ 	.byte	0x04, 0x17
        /*000a*/ 	.short	(.L_13 - .L_12)
.L_12:
        /*000c*/ 	.word	0x00000000
        /*0010*/ 	.short	0x000b
        /*0012*/ 	.short	0x0058
        /*0014*/ 	.byte	0x00, 0xf0, 0x11, 0x00


	//----- nvinfo : EIATTR_KPARAM_INFO
	.align		4
.L_13:
        /*0018*/ 	.byte	0x04, 0x17
        /*001a*/ 	.short	(.L_15 - .L_14)
.L_14:
        /*001c*/ 	.word	0x00000000
        /*0020*/ 	.short	0x000a
        /*0022*/ 	.short	0x0050
        /*0024*/ 	.byte	0x00, 0xf4, 0x21, 0x00


	//----- nvinfo : EIATTR_KPARAM_INFO
	.align		4
.L_15:
        /*0028*/ 	.byte	0x04, 0x17
        /*002a*/ 	.short	(.L_17 - .L_16)
.L_16:
        /*002c*/ 	.word	0x00000000
        /*0030*/ 	.short	0x0009
        /*0032*/ 	.short	0x0048
        /*0034*/ 	.byte	0x00, 0xf4, 0x21, 0x00


	//----- nvinfo : EIATTR_KPARAM_INFO
	.align		4
.L_17:
        /*0038*/ 	.byte	0x04, 0x17
        /*003a*/ 	.short	(.L_19 - .L_18)
.L_18:
        /*003c*/ 	.word	0x00000000
        /*0040*/ 	.short	0x0008
        /*0042*/ 	.short	0x0040
        /*0044*/ 	.byte	0x00, 0xf4, 0x21, 0x00


	//----- nvinfo : EIATTR_KPARAM_INFO
	.align		4
.L_19:
        /*0048*/ 	.byte	0x04, 0x17
        /*004a*/ 	.short	(.L_21 - .L_20)
.L_20:
        /*004c*/ 	.word	0x00000000
        /*0050*/ 	.short	0x0007
        /*0052*/ 	.short	0x0038
        /*0054*/ 	.byte	0x00, 0xf4, 0x21, 0x00


	//----- nvinfo : EIATTR_KPARAM_INFO
	.align		4
.L_21:
        /*0058*/ 	.byte	0x04, 0x17
        /*005a*/ 	.short	(.L_23 - .L_22)
.L_22:
        /*005c*/ 	.word	0x00000000
        /*0060*/ 	.short	0x0006
        /*0062*/ 	.short	0x0030
        /*0064*/ 	.byte	0x00, 0xf4, 0x21, 0x00


	//----- nvinfo : EIATTR_KPARAM_INFO
	.align		4
.L_23:
        /*0068*/ 	.byte	0x04, 0x17
        /*006a*/ 	.short	(.L_25 - .L_24)
.L_24:
        /*006c*/ 	.word	0x00000000
        /*0070*/ 	.short	0x0005
        /*0072*/ 	.short	0x0028
        /*0074*/ 	.byte	0x00, 0xf4, 0x21, 0x00


	//----- nvinfo : EIATTR_KPARAM_INFO
	.align		4
.L_25:
        /*0078*/ 	.byte	0x04, 0x17
        /*007a*/ 	.short	(.L_27 - .L_26)
.L_26:
        /*007c*/ 	.word	0x00000000
        /*0080*/ 	.short	0x0004
        /*0082*/ 	.short	0x0020
        /*0084*/ 	.byte	0x00, 0xf4, 0x21, 0x00


	//----- nvinfo : EIATTR_KPARAM_INFO
	.align		4
.L_27:
        /*0088*/ 	.byte	0x04, 0x17
        /*008a*/ 	.short	(.L_29 - .L_28)
.L_28:
        /*008c*/ 	.word	0x00000000
        /*0090*/ 	.short	0x0003
        /*0092*/ 	.short	0x0018
        /*0094*/ 	.byte	0x00, 0xf4, 0x21, 0x00


	//----- nvinfo : EIATTR_KPARAM_INFO
	.align		4
.L_29:
        /*0098*/ 	.byte	0x04, 0x17
        /*009a*/ 	.short	(.L_31 - .L_30)
.L_30:
        /*009c*/ 	.word	0x00000000
        /*00a0*/ 	.short	0x0002
        /*00a2*/ 	.short	0x0010
        /*00a4*/ 	.byte	0x00, 0xf4, 0x21, 0x00


	//----- nvinfo : EIATTR_KPARAM_INFO
	.align		4
.L_31:
        /*00a8*/ 	.byte	0x04, 0x17
        /*00aa*/ 	.short	(.L_33 - .L_32)
.L_32:
        /*00ac*/ 	.word	0x00000000
        /*00b0*/ 	.short	0x0001
        /*00b2*/ 	.short	0x0008
        /*00b4*/ 	.byte	0x00, 0xf4, 0x21, 0x00


	//----- nvinfo : EIATTR_KPARAM_INFO
	.align		4
.L_33:
        /*00b8*/ 	.byte	0x04, 0x17
        /*00ba*/ 	.short	(.L_35 - .L_34)
.L_34:
        /*00bc*/ 	.word	0x00000000
        /*00c0*/ 	.short	0x0000
        /*00c2*/ 	.short	0x0000
        /*00c4*/ 	.byte	0x00, 0xf4, 0x21, 0x00


	//----- nvinfo : EIATTR_SPARSE_MMA_MASK
	.align		4
.L_35:
        /*00c8*/ 	.byte	0x03, 0x50
        /*00ca*/ 	.short	0x0000


	//----- nvinfo : EIATTR_MAXREG_COUNT
	.align		4
        /*00cc*/ 	.byte	0x03, 0x1b
        /*00ce*/ 	.short	0x00ff


	//----- nvinfo : EIATTR_EXIT_INSTR_OFFSETS
	.align		4
        /*00d0*/ 	.byte	0x04, 0x1c
        /*00d2*/ 	.short	(.L_37 - .L_36)


	//   ....[0]....
.L_36:
        /*00d4*/ 	.word	0x00000680


	//----- nvinfo : EIATTR_REQNTID
	.align		4
.L_37:
        /*00d8*/ 	.byte	0x04, 0x10
        /*00da*/ 	.short	(.L_39 - .L_38)
.L_38:
        /*00dc*/ 	.word	0x00000100
        /*00e0*/ 	.word	0x00000001
        /*00e4*/ 	.word	0x00000001


	//----- nvinfo : EIATTR_CBANK_PARAM_SIZE
	.align		4
.L_39:
        /*00e8*/ 	.byte	0x03, 0x19
        /*00ea*/ 	.short	0x005c


	//----- nvinfo : EIATTR_PARAM_CBANK
	.align		4
        /*00ec*/ 	.byte	0x04, 0x0a
        /*00ee*/ 	.short	(.L_41 - .L_40)
	.align		4
.L_40:
        /*00f0*/ 	.word	index@(.nv.constant0.triton_poi_fused__native_batch_norm_legit_no_training_add_relu_13)
        /*00f4*/ 	.short	0x0210
        /*00f6*/ 	.short	0x005c


	//----- nvinfo : EIATTR_SW_WAR
	.align		4
.L_41:
        /*00f8*/ 	.byte	0x04, 0x36
        /*00fa*/ 	.short	(.L_43 - .L_42)
.L_42:
        /*00fc*/ 	.word	0x00000008
.L_43:


//--------------------- .nv.callgraph             --------------------------
	.section	.nv.callgraph,"",@"SHT_CUDA_CALLGRAPH"
	.align	4
	.sectionentsize	8
	.align		4
        /*0000*/ 	.word	0x00000000
	.align		4
        /*0004*/ 	.word	0xffffffff
	.align		4
        /*0008*/ 	.word	0x00000000
	.align		4
        /*000c*/ 	.word	0xfffffffe
	.align		4
        /*0010*/ 	.word	0x00000000
	.align		4
        /*0014*/ 	.word	0xfffffffd
	.align		4
        /*0018*/ 	.word	0x00000000
	.align		4
        /*001c*/ 	.word	0xfffffffc


//--------------------- .nv.constant4             --------------------------
	.section	.nv.constant4,"a",@progbits
	.align	8
	.align		8
.nv.constant4:
        /*0000*/ 	.dword	_$_str
	.align		8
        /*0008*/ 	.dword	_$_str_$_2


//--------------------- .text.triton_poi_fused__native_batch_norm_legit_no_training_add_relu_13 --------------------------
	.section	.text.triton_poi_fused__native_batch_norm_legit_no_training_add_relu_13,"ax",@progbits
	.align	128
        .global         triton_poi_fused__native_batch_norm_legit_no_training_add_relu_13
        .type           triton_poi_fused__native_batch_norm_legit_no_training_add_relu_13,@function
        .size           triton_poi_fused__native_batch_norm_legit_no_training_add_relu_13,(.L_x_1 - triton_poi_fused__native_batch_norm_legit_no_training_add_relu_13)
        .other          triton_poi_fused__native_batch_norm_legit_no_training_add_relu_13,@"STO_CUDA_ENTRY STV_DEFAULT"
triton_poi_fused__native_batch_norm_legit_no_training_add_relu_13:
.text.triton_poi_fused__native_batch_norm_legit_no_training_add_relu_13:
[----:B------:R-:W-:Y:S01]  /*0000*/  LDC R1, c[0x0][0x28] ;  /* 0x00000a00ff017b82 */ /* 0x000fe20000000800 */
[----:B------:R-:W1:Y:S07]  /*0010*/  S2R R0, SR_TID.X ;  /* 0x0000000000007919 */ /* 0x000e6e0000002100 */
[----:B------:R-:W2:Y:S01]  /*0020*/  LDC.64 R6, c[0x0][0x228] ;  /* 0x00008a00ff067b82 */ /* 0x000ea20000000a00 */
[----:B------:R-:W-:Y:S01]  /*0030*/  ULDC.64 UR4, c[0x0][0x208] ;  /* 0x0000820000047ab9 */ /* 0x000fe20000000a00 */
[----:B------:R-:W3:Y:S06]  /*0040*/  S2R R5, SR_CTAID.X ;  /* 0x0000000000057919 */ /* 0x000eec0000002500 */
[----:B------:R-:W4:Y:S08]  /*0050*/  LDC.64 R12, c[0x0][0x218] ;  /* 0x00008600ff0c7b82 */ /* 0x000f300000000a00 */
[----:B------:R-:W5:Y:S08]  /*0060*/  LDC.64 R14, c[0x0][0x240] ;  /* 0x00009000ff0e7b82 */ /* 0x000f700000000a00 */
[----:B------:R-:W4:Y:S01]  /*0070*/  LDC.64 R16, c[0x0][0x220] ;  /* 0x00008800ff107b82 */ /* 0x000f220000000a00 */
[----:B-1----:R-:W-:-:S07]  /*0080*/  SHF.L.U32 R0, R0, 0x1, RZ ;  /* 0x0000000100007819 */ /* 0x002fce00000006ff */
[----:B------:R-:W1:Y:S01]  /*0090*/  LDC.64 R18, c[0x0][0x248] ;  /* 0x00009200ff127b82 */ /* 0x000e620000000a00 */
[----:B---3--:R-:W-:Y:S02]  /*00a0*/  SHF.R.S32.HI R3, RZ, 0x16, R5 ;  /* 0x00000016ff037819 */ /* 0x008fe40000011405 */
[----:B------:R-:W-:Y:S02]  /*00b0*/  LOP3.LUT R0, R0, 0x1fe, RZ, 0xc0, !PT ;  /* 0x000001fe00007812 */ /* 0x000fe400078ec0ff */
[----:B------:R-:W-:-:S03]  /*00c0*/  SGXT R3, R3, 0x1 ;  /* 0x000000010303781a */ /* 0x000fc60000000200 */
[----:B------:R-:W3:Y:S01]  /*00d0*/  LDC.64 R8, c[0x0][0x238] ;  /* 0x00008e00ff087b82 */ /* 0x000ee20000000a00 */
[----:B------:R-:W-:-:S04]  /*00e0*/  LEA R0, R5, R0, 0x9 ;  /* 0x0000000005007211 */ /* 0x000fc800078e48ff */
[----:B------:R-:W-:-:S03]  /*00f0*/  LEA.HI R4, R3, R0, RZ, 0x9 ;  /* 0x0000000003047211 */ /* 0x000fc600078f48ff */
[----:B------:R-:W1:Y:S01]  /*0100*/  LDC.64 R2, c[0x0][0x250] ;  /* 0x00009400ff027b82 */ /* 0x000e620000000a00 */
[----:B------:R-:W-:-:S04]  /*0110*/  LOP3.LUT R21, R4, 0xfffffe00, RZ, 0xc0, !PT ;  /* 0xfffffe0004157812 */ /* 0x000fc800078ec0ff */
[----:B------:R-:W-:-:S03]  /*0120*/  IADD3 R21, R0, -R21, RZ ;  /* 0x8000001500157210 */ /* 0x000fc60007ffe0ff */
[----:B------:R-:W3:Y:S02]  /*0130*/  LDC.64 R22, c[0x0][0x230] ;  /* 0x00008c00ff167b82 */ /* 0x000ee40000000a00 */
[----:B--2---:R-:W-:-:S06]  /*0140*/  IMAD.WIDE R6, R21, 0x4, R6 ;  /* 0x0000000415067825 */ /* 0x004fcc00078e0206 */
[----:B------:R-:W2:Y:S01]  /*0150*/  LDG.E.EL.64 R6, desc[UR4][R6.64] ;  /* 0x0000000406067981 */ /* 0x000ea2000c2e1b00 */
[----:B------:R-:W3:Y:S01]  /*0160*/  LDC.64 R10, c[0x0][0x258] ;  /* 0x00009600ff0a7b82 */ /* 0x000ee20000000a00 */
[----:B01----:R-:W-:-:S07]  /*0170*/  IMAD.WIDE R2, R21, 0x4, R2 ;  /* 0x0000000415027825 */ /* 0x003fce00078e0202 */
[----:B------:R-:W0:Y:S01]  /*0180*/  LDC.64 R4, c[0x0][0x260] ;  /* 0x00009800ff047b82 */ /* 0x000e220000000a00 */
[----:B------:R-:W2:Y:S01]  /*0190*/  LDG.E.EL.64 R2, desc[UR4][R2.64] ;  /* 0x0000000402027981 */ /* 0x000ea2000c2e1b00 */
[----:B----4-:R-:W-:-:S04]  /*01a0*/  IMAD.WIDE R12, R0, 0x4, R12 ;  /* 0x00000004000c7825 */ /* 0x010fc800078e020c */
[----:B-----5:R-:W-:Y:S02]  /*01b0*/  IMAD.WIDE R14, R0, 0x4, R14 ;  /* 0x00000004000e7825 */ /* 0x020fe400078e020e */
[----:B------:R-:W4:Y:S02]  /*01c0*/  LDG.E.64 R12, desc[UR4][R12.64] ;  /* 0x000000040c0c7981 */ /* 0x000f24000c1e1b00 */
[C---:B------:R-:W-:Y:S02]  /*01d0*/  IMAD.WIDE R16, R21.reuse, 0x4, R16 ;  /* 0x0000000415107825 */ /* 0x040fe400078e0210 */
[----:B------:R-:W5:Y:S02]  /*01e0*/  LDG.E.64 R14, desc[UR4][R14.64] ;  /* 0x000000040e0e7981 */ /* 0x000f64000c1e1b00 */
[C---:B------:R-:W-:Y:S02]  /*01f0*/  IMAD.WIDE R18, R21.reuse, 0x4, R18 ;  /* 0x0000000415127825 */ /* 0x040fe400078e0212 */
[----:B------:R-:W4:Y:S02]  /*0200*/  LDG.E.EL.64 R16, desc[UR4][R16.64] ;  /* 0x0000000410107981 */ /* 0x000f24000c2e1b00 */
[----:B---3--:R-:W-:-:S02]  /*0210*/  IMAD.WIDE R24, R21, 0x4, R8 ;  /* 0x0000000415187825 */ /* 0x008fc400078e0208 */
[----:B------:R-:W5:Y:S02]  /*0220*/  LDG.E.EL.64 R18, desc[UR4][R18.64] ;  /* 0x0000000412127981 */ /* 0x000f64000c2e1b00 */
[----:B------:R-:W-:-:S04]  /*0230*/  IMAD.WIDE R22, R21, 0x4, R22 ;  /* 0x0000000415167825 */ /* 0x000fc800078e0216 */
[C---:B------:R-:W-:Y:S02]  /*0240*/  IMAD.WIDE R10, R21.reuse, 0x4, R10 ;  /* 0x00000004150a7825 */ /* 0x040fe400078e020a */
[----:B------:R-:W3:Y:S02]  /*0250*/  LDG.E.EL.64 R22, desc[UR4][R22.64] ;  /* 0x0000000416167981 */ /* 0x000ee4000c2e1b00 */
[----:B0-----:R-:W-:Y:S02]  /*0260*/  IMAD.WIDE R8, R21, 0x4, R4 ;  /* 0x0000000415087825 */ /* 0x001fe400078e0204 */
[----:B------:R0:W3:Y:S04]  /*0270*/  LDG.E.EL.64 R4, desc[UR4][R24.64] ;  /* 0x0000000418047981 */ /* 0x0000e8000c2e1b00 */
[----:B------:R-:W3:Y:S04]  /*0280*/  LDG.E.EL.64 R10, desc[UR4][R10.64] ;  /* 0x000000040a0a7981 */ /* 0x000ee8000c2e1b00 */
[----:B------:R-:W3:Y:S01]  /*0290*/  LDG.E.EL.64 R8, desc[UR4][R8.64] ;  /* 0x0000000408087981 */ /* 0x000ee2000c2e1b00 */
[----:B--2---:R-:W-:Y:S01]  /*02a0*/  FADD R6, R6, 9.9999997473787516356e-06 ;  /* 0x3727c5ac06067421 */ /* 0x004fe20000000000 */
[----:B------:R-:W-:-:S05]  /*02b0*/  FADD R7, R7, 9.9999997473787516356e-06 ;  /* 0x3727c5ac07077421 */ /* 0x000fca0000000000 */
[----:B------:R-:W1:Y:S01]  /*02c0*/  MUFU.SQRT R6, R6 ;  /* 0x0000000600067308 */ /* 0x000e620000002000 */
[----:B------:R-:W-:Y:S01]  /*02d0*/  FADD R20, R2, 9.9999997473787516356e-06 ;  /* 0x3727c5ac02147421 */ /* 0x000fe20000000000 */
[----:B------:R-:W-:-:S06]  /*02e0*/  FADD R3, R3, 9.9999997473787516356e-06 ;  /* 0x3727c5ac03037421 */ /* 0x000fcc0000000000 */
[----:B------:R-:W2:Y:S08]  /*02f0*/  MUFU.SQRT R21, R7 ;  /* 0x0000000700157308 */ /* 0x000eb00000002000 */
[----:B------:R-:W4:Y:S01]  /*0300*/  MUFU.SQRT R26, R20 ;  /* 0x00000014001a7308 */ /* 0x000f220000002000 */
[----:B-1----:R-:W-:-:S07]  /*0310*/  FSETP.GT.AND P6, PT, R6, 8.50705917302346158658e+37, PT ;  /* 0x7e8000000600780b */ /* 0x002fce0003fc4000 */
[----:B0-----:R-:W0:Y:S01]  /*0320*/  MUFU.SQRT R25, R3 ;  /* 0x0000000300197308 */ /* 0x001e220000002000 */
[----:B------:R-:W-:Y:S01]  /*0330*/  HFMA2.MMA R2, -RZ, RZ, 1.625, 0 ;  /* 0x3e800000ff027435 */ /* 0x000fe200000001ff */
[----:B------:R-:W-:Y:S02]  /*0340*/  FSETP.GEU.AND P5, PT, R6, 1.175494350822287508e-38, PT ;  /* 0x008000000600780b */ /* 0x000fe40003fae000 */
[C---:B--2---:R-:W-:Y:S02]  /*0350*/  FSETP.GT.AND P4, PT, R21.reuse, 8.50705917302346158658e+37, PT ;  /* 0x7e8000001500780b */ /* 0x044fe40003f84000 */
[C---:B----4-:R-:W-:Y:S02]  /*0360*/  FSETP.GT.AND P3, PT, R26.reuse, 8.50705917302346158658e+37, PT ;  /* 0x7e8000001a00780b */ /* 0x050fe40003f64000 */
[----:B------:R-:W-:Y:S01]  /*0370*/  FSETP.GEU.AND P0, PT, R26, 1.175494350822287508e-38, PT ;  /* 0x008000001a00780b */ /* 0x000fe20003f0e000 */
[----:B------:R-:W-:Y:S01]  /*0380*/  @P6 FMUL R6, R6, 0.25 ;  /* 0x3e80000006066820 */ /* 0x000fe20000400000 */
[----:B------:R-:W-:-:S02]  /*0390*/  FSETP.GEU.AND P2, PT, R21, 1.175494350822287508e-38, PT ;  /* 0x008000001500780b */ /* 0x000fc40003f4e000 */
[C---:B0-----:R-:W-:Y:S02]  /*03a0*/  FSETP.GT.AND P1, PT, R25.reuse, 8.50705917302346158658e+37, PT ;  /* 0x7e8000001900780b */ /* 0x041fe40003f24000 */
[----:B------:R-:W-:Y:S02]  /*03b0*/  FSEL R3, R2, 1, P6 ;  /* 0x3f80000002037808 */ /* 0x000fe40003000000 */
[----:B------:R-:W-:Y:S01]  /*03c0*/  FSETP.GEU.AND P6, PT, R25, 1.175494350822287508e-38, PT ;  /* 0x008000001900780b */ /* 0x000fe20003fce000 */
[----:B------:R-:W-:Y:S02]  /*03d0*/  @!P5 FMUL R6, R6, 16777216 ;  /* 0x4b8000000606d820 */ /* 0x000fe40000400000 */
[----:B------:R-:W-:Y:S01]  /*03e0*/  @P3 FMUL R26, R26, 0.25 ;  /* 0x3e8000001a1a3820 */ /* 0x000fe20000400000 */
[----:B------:R-:W-:Y:S01]  /*03f0*/  @P4 FMUL R21, R21, 0.25 ;  /* 0x3e80000015154820 */ /* 0x000fe20000400000 */
[----:B------:R-:W0:Y:S02]  /*0400*/  MUFU.RCP R20, R6 ;  /* 0x0000000600147308 */ /* 0x000e240000001000 */
[----:B------:R-:W-:Y:S01]  /*0410*/  @!P0 FMUL R26, R26, 16777216 ;  /* 0x4b8000001a1a8820 */ /* 0x000fe20000400000 */
[----:B------:R-:W-:Y:S01]  /*0420*/  @!P2 FMUL R21, R21, 16777216 ;  /* 0x4b8000001515a820 */ /* 0x000fe20000400000 */
[----:B------:R-:W-:-:S04]  /*0430*/  @P1 FMUL R25, R25, 0.25 ;  /* 0x3e80000019191820 */ /* 0x000fc80000400000 */
[----:B------:R-:W-:Y:S01]  /*0440*/  @!P6 FMUL R25, R25, 16777216 ;  /* 0x4b8000001919e820 */ /* 0x000fe20000400000 */
[----:B------:R-:W1:Y:S01]  /*0450*/  MUFU.RCP R7, R26 ;  /* 0x0000001a00077308 */ /* 0x000e620000001000 */
[----:B------:R-:W-:Y:S01]  /*0460*/  @!P5 FMUL R3, R3, 16777216 ;  /* 0x4b8000000303d820 */ /* 0x000fe20000400000 */
[----:B------:R-:W-:-:S06]  /*0470*/  FSEL R28, R2, 1, P3 ;  /* 0x3f800000021c7808 */ /* 0x000fcc0001800000 */
[----:B------:R-:W2:Y:S01]  /*0480*/  MUFU.RCP R21, R21 ;  /* 0x0000001500157308 */ /* 0x000ea20000001000 */
[----:B------:R-:W-:-:S07]  /*0490*/  FSEL R24, R2, 1, P4 ;  /* 0x3f80000002187808 */ /* 0x000fce0002000000 */
[----:B------:R-:W4:Y:S01]  /*04a0*/  MUFU.RCP R6, R25 ;  /* 0x0000001900067308 */ /* 0x000f220000001000 */
[----:B------:R-:W-:Y:S01]  /*04b0*/  FSEL R27, R2, 1, P1 ;  /* 0x3f800000021b7808 */ /* 0x000fe20000800000 */
[----:B0-----:R-:W-:Y:S01]  /*04c0*/  FMUL R20, R20, R3 ;  /* 0x0000000314147220 */ /* 0x001fe20000400000 */
[----:B------:R-:W-:Y:S01]  /*04d0*/  @!P0 FMUL R28, R28, 16777216 ;  /* 0x4b8000001c1c8820 */ /* 0x000fe20000400000 */
[----:B------:R-:W0:Y:S01]  /*04e0*/  LDC.64 R2, c[0x0][0x210] ;  /* 0x00008400ff027b82 */ /* 0x000e220000000a00 */
[----:B------:R-:W-:Y:S01]  /*04f0*/  @!P2 FMUL R24, R24, 16777216 ;  /* 0x4b8000001818a820 */ /* 0x000fe20000400000 */
[----:B------:R-:W-:Y:S01]  /*0500*/  @!P6 FMUL R27, R27, 16777216 ;  /* 0x4b8000001b1be820 */ /* 0x000fe20000400000 */
[----:B-1----:R-:W-:Y:S01]  /*0510*/  FMUL R7, R7, R28 ;  /* 0x0000001c07077220 */ /* 0x002fe20000400000 */
[----:B------:R-:W-:Y:S01]  /*0520*/  FADD R29, R12, -R16 ;  /* 0x800000100c1d7221 */ /* 0x000fe20000000000 */
[----:B-----5:R-:W-:Y:S01]  /*0530*/  FADD R14, R14, -R18 ;  /* 0x800000120e0e7221 */ /* 0x020fe20000000000 */
[----:B--2---:R-:W-:Y:S01]  /*0540*/  FMUL R21, R21, R24 ;  /* 0x0000001815157220 */ /* 0x004fe20000400000 */
[----:B------:R-:W-:Y:S01]  /*0550*/  FADD R12, R13, -R17 ;  /* 0x800000110d0c7221 */ /* 0x000fe20000000000 */
[----:B------:R-:W-:Y:S01]  /*0560*/  FADD R15, R15, -R19 ;  /* 0x800000130f0f7221 */ /* 0x000fe20000000000 */
[----:B------:R-:W-:Y:S01]  /*0570*/  FMUL R29, R20, R29 ;  /* 0x0000001d141d7220 */ /* 0x000fe20000400000 */
[----:B------:R-:W-:Y:S01]  /*0580*/  FMUL R7, R7, R14 ;  /* 0x0000000e07077220 */ /* 0x000fe20000400000 */
[----:B----4-:R-:W-:Y:S01]  /*0590*/  FMUL R6, R6, R27 ;  /* 0x0000001b06067220 */ /* 0x010fe20000400000 */
[----:B------:R-:W-:Y:S01]  /*05a0*/  FMUL R12, R21, R12 ;  /* 0x0000000c150c7220 */ /* 0x000fe20000400000 */
[----:B---3--:R-:W-:Y:S01]  /*05b0*/  FFMA R4, R22, R29, R4 ;  /* 0x0000001d16047223 */ /* 0x008fe20000000004 */
[----:B------:R-:W-:Y:S01]  /*05c0*/  FFMA R7, R10, R7, R8 ;  /* 0x000000070a077223 */ /* 0x000fe20000000008 */
[----:B------:R-:W-:Y:S01]  /*05d0*/  FMUL R6, R6, R15 ;  /* 0x0000000f06067220 */ /* 0x000fe20000400000 */
[----:B------:R-:W-:-:S03]  /*05e0*/  FFMA R5, R23, R12, R5 ;  /* 0x0000000c17057223 */ /* 0x000fc60000000005 */
[----:B------:R-:W-:Y:S01]  /*05f0*/  FFMA R6, R11, R6, R9 ;  /* 0x000000060b067223 */ /* 0x000fe20000000009 */
[C---:B------:R-:W-:Y:S01]  /*0600*/  FSETP.GEU.AND P0, PT, R4.reuse, -R7, PT ;  /* 0x800000070400720b */ /* 0x040fe20003f0e000 */
[----:B------:R-:W-:Y:S02]  /*0610*/  FADD R4, R4, R7 ;  /* 0x0000000704047221 */ /* 0x000fe40000000000 */
[C---:B------:R-:W-:Y:S01]  /*0620*/  FADD R7, R5.reuse, R6 ;  /* 0x0000000605077221 */ /* 0x040fe20000000000 */
[----:B------:R-:W-:Y:S01]  /*0630*/  FSETP.GEU.AND P1, PT, R5, -R6, PT ;  /* 0x800000060500720b */ /* 0x000fe20003f2e000 */
[----:B0-----:R-:W-:Y:S01]  /*0640*/  IMAD.WIDE R2, R0, 0x4, R2 ;  /* 0x0000000400027825 */ /* 0x001fe200078e0202 */
[----:B------:R-:W-:Y:S02]  /*0650*/  FSEL R4, R4, RZ, P0 ;  /* 0x000000ff04047208 */ /* 0x000fe40000000000 */
[----:B------:R-:W-:-:S05]  /*0660*/  FSEL R5, R7, RZ, P1 ;  /* 0x000000ff07057208 */ /* 0x000fca0000800000 */
[----:B------:R-:W-:Y:S01]  /*0670*/  STG.E.64 desc[UR4][R2.64], R4 ;  /* 0x0000000402007986 */ /* 0x000fe2000c101b04 */
[----:B------:R-:W-:Y:S05]  /*0680*/  EXIT ;  /* 0x000000000000794d */ /* 0x000fea0003800000 */
.L_x_0:
[----:B------:R-:W-:-:S00]  /*0690*/  BRA `(.L_x_0) ;  /* 0xfffffffc00fc7947 */ /* 0x000fc0000383ffff */
[----:B------:R-:W-:-:S00]  /*06a0*/  NOP ;  /* 0x0000000000007918 */ /* 0x000fc00000000000 */
        /* <DEDUP_REMOVED lines=13> */
.L_x_1:


//--------------------- .nv.global.init           --------------------------
	.section	.nv.global.init,"aw",@progbits
.nv.global.init:
	.type		_$_str,@object
	.size		_$_str,(_$_str_$_2 - _$_str)
_$_str:
        /*0000*/ 	.byte	0x5f, 0x5f, 0x43, 0x55, 0x44, 0x41, 0x5f, 0x46, 0x54, 0x5a, 0x00
	.type		_$_str_$_2,@object
	.size		_$_str_$_2,(.L_1 - _$_str_$_2)
_$_str_$_2:
        /*000b*/ 	.byte	0x5f, 0x5f, 0x43, 0x55, 0x44, 0x41, 0x5f, 0x50, 0x52, 0x45, 0x43, 0x5f, 0x53, 0x51, 0x52, 0x54
        /*001b*/ 	.byte	0x00
.L_1:


//--------------------- .nv.constant0.triton_poi_fused__native_batch_norm_legit_no_training_add_relu_13 --------------------------
	.section	.nv.constant0.triton_poi_fused__native_batch_norm_legit_no_training_add_relu_13,"a",@progbits
	.sectionflags	@""
	.align	4
.nv.constant0.triton_poi_fused__native_batch_norm_legit_no_training_add_relu_13:
	.zero		620
